	.version 1.4
	.target sm_10, map_f64_to_f32
	// compiled with /usr/local/cuda-5.0/open64/lib//be
	// nvopencc 4.1 built on 2012-09-21

	//-----------------------------------------------------------
	// Compiling /tmp/tmpxft_0000155b_00000000-9_SEBAL_EnergyBalance.cpp3.i (/tmp/ccBI#.XdtuSQ)
	//-----------------------------------------------------------

	//-----------------------------------------------------------
	// Options:
	//-----------------------------------------------------------
	//  Target:ptx, ISA:sm_10, Endian:little, Pointer Size:64
	//  -O3	(Optimization level)
	//  -g0	(Debug level)
	//  -m2	(Report advisories)
	//-----------------------------------------------------------

	.file	1	"<command-line>"
	.file	2	"/tmp/tmpxft_0000155b_00000000-8_SEBAL_EnergyBalance.cudafe2.gpu"
	.file	3	"/tmp/tmpxft_0000155b_00000000-3_SEBAL_EnergyBalance.cudafe1.gpu"
	.file	4	"/usr/lib/gcc/x86_64-linux-gnu/4.4.7/include/stddef.h"
	.file	5	"/usr/local/cuda/bin/../include/crt/device_runtime.h"
	.file	6	"/usr/local/cuda/bin/../include/host_defines.h"
	.file	7	"/usr/local/cuda/bin/../include/builtin_types.h"
	.file	8	"/usr/local/cuda/bin/../include/device_types.h"
	.file	9	"/usr/local/cuda/bin/../include/driver_types.h"
	.file	10	"/usr/local/cuda/bin/../include/surface_types.h"
	.file	11	"/usr/local/cuda/bin/../include/texture_types.h"
	.file	12	"/usr/local/cuda/bin/../include/vector_types.h"
	.file	13	"/usr/local/cuda/bin/../include/device_launch_parameters.h"
	.file	14	"/usr/local/cuda/bin/../include/crt/storage_class.h"
	.file	15	"/home/raphael/Mestrado/Documentos/Latex/Artigo/sebal/JGPUSebal/source/SEBAL_EnergyBalance.cu"
	.file	16	"/usr/local/cuda/bin/../include/common_functions.h"
	.file	17	"/usr/local/cuda/bin/../include/math_functions.h"
	.file	18	"/usr/local/cuda/bin/../include/math_constants.h"
	.file	19	"/usr/local/cuda/bin/../include/device_functions.h"
	.file	20	"/usr/local/cuda/bin/../include/sm_11_atomic_functions.h"
	.file	21	"/usr/local/cuda/bin/../include/sm_12_atomic_functions.h"
	.file	22	"/usr/local/cuda/bin/../include/sm_13_double_functions.h"
	.file	23	"/usr/local/cuda/bin/../include/sm_20_atomic_functions.h"
	.file	24	"/usr/local/cuda/bin/../include/sm_35_atomic_functions.h"
	.file	25	"/usr/local/cuda/bin/../include/sm_20_intrinsics.h"
	.file	26	"/usr/local/cuda/bin/../include/sm_30_intrinsics.h"
	.file	27	"/usr/local/cuda/bin/../include/sm_35_intrinsics.h"
	.file	28	"/usr/local/cuda/bin/../include/surface_functions.h"
	.file	29	"/usr/local/cuda/bin/../include/texture_fetch_functions.h"
	.file	30	"/usr/local/cuda/bin/../include/texture_indirect_functions.h"
	.file	31	"/usr/local/cuda/bin/../include/surface_indirect_functions.h"
	.file	32	"/usr/local/cuda/bin/../include/math_functions_dbl_ptx1.h"


	.entry SEBAL_EnergyBalance_Kernel (
		.param .u64 __cudaparm_SEBAL_EnergyBalance_Kernel_comptMask,
		.param .u64 __cudaparm_SEBAL_EnergyBalance_Kernel_SWd,
		.param .u64 __cudaparm_SEBAL_EnergyBalance_Kernel_LWd,
		.param .u64 __cudaparm_SEBAL_EnergyBalance_Kernel_albedo,
		.param .u64 __cudaparm_SEBAL_EnergyBalance_Kernel_emissivity,
		.param .u64 __cudaparm_SEBAL_EnergyBalance_Kernel_LST_K,
		.param .u64 __cudaparm_SEBAL_EnergyBalance_Kernel_NDVI,
		.param .u64 __cudaparm_SEBAL_EnergyBalance_Kernel_Uref,
		.param .u64 __cudaparm_SEBAL_EnergyBalance_Kernel_SAVI,
		.param .u64 __cudaparm_SEBAL_EnergyBalance_Kernel_a,
		.param .u64 __cudaparm_SEBAL_EnergyBalance_Kernel_b,
		.param .u64 __cudaparm_SEBAL_EnergyBalance_Kernel_Rg_24h,
		.param .u64 __cudaparm_SEBAL_EnergyBalance_Kernel_Tao_24h,
		.param .u64 __cudaparm_SEBAL_EnergyBalance_Kernel_z0m,
		.param .u64 __cudaparm_SEBAL_EnergyBalance_Kernel_Ustar,
		.param .u64 __cudaparm_SEBAL_EnergyBalance_Kernel_r_ah,
		.param .u64 __cudaparm_SEBAL_EnergyBalance_Kernel_Rn,
		.param .u64 __cudaparm_SEBAL_EnergyBalance_Kernel_G0,
		.param .u64 __cudaparm_SEBAL_EnergyBalance_Kernel_H,
		.param .u64 __cudaparm_SEBAL_EnergyBalance_Kernel_LE,
		.param .u64 __cudaparm_SEBAL_EnergyBalance_Kernel_evap_fr,
		.param .u64 __cudaparm_SEBAL_EnergyBalance_Kernel_Rn_24h,
		.param .u64 __cudaparm_SEBAL_EnergyBalance_Kernel_LE_24h,
		.param .u64 __cudaparm_SEBAL_EnergyBalance_Kernel_ET_24h,
		.param .s32 __cudaparm_SEBAL_EnergyBalance_Kernel_DataSize)
	{
	.reg .u16 %rh<4>;
	.reg .u32 %r<17>;
	.reg .u64 %rd<50>;
	.reg .f32 %f<107>;
	.reg .f64 %fd<13>;
	.reg .pred %p<6>;
	.loc	15	109	0
$LDWbegin_SEBAL_EnergyBalance_Kernel:
	mov.u16 	%rh1, %ctaid.x;
	mov.u16 	%rh2, %ntid.x;
	mul.wide.u16 	%r1, %rh1, %rh2;
	cvt.u32.u16 	%r2, %tid.x;
	add.u32 	%r3, %r2, %r1;
	ld.param.s32 	%r4, [__cudaparm_SEBAL_EnergyBalance_Kernel_DataSize];
	setp.le.s32 	%p1, %r4, %r3;
	@%p1 bra 	$Lt_0_4354;
	.loc	15	114	0
	cvt.s64.s32 	%rd1, %r3;
	mul.wide.s32 	%rd2, %r3, 4;
	ld.param.u64 	%rd3, [__cudaparm_SEBAL_EnergyBalance_Kernel_z0m];
	add.u64 	%rd4, %rd3, %rd2;
	mov.f32 	%f1, 0fc61c3c00;     	// -9999
	st.global.f32 	[%rd4+0], %f1;
	.loc	15	115	0
	ld.param.u64 	%rd5, [__cudaparm_SEBAL_EnergyBalance_Kernel_Ustar];
	add.u64 	%rd6, %rd5, %rd2;
	mov.f32 	%f2, 0fc61c3c00;     	// -9999
	st.global.f32 	[%rd6+0], %f2;
	.loc	15	116	0
	ld.param.u64 	%rd7, [__cudaparm_SEBAL_EnergyBalance_Kernel_r_ah];
	add.u64 	%rd8, %rd7, %rd2;
	mov.f32 	%f3, 0fc61c3c00;     	// -9999
	st.global.f32 	[%rd8+0], %f3;
	.loc	15	117	0
	ld.param.u64 	%rd9, [__cudaparm_SEBAL_EnergyBalance_Kernel_Rn];
	add.u64 	%rd10, %rd9, %rd2;
	mov.f32 	%f4, 0fc61c3c00;     	// -9999
	st.global.f32 	[%rd10+0], %f4;
	.loc	15	118	0
	ld.param.u64 	%rd11, [__cudaparm_SEBAL_EnergyBalance_Kernel_G0];
	add.u64 	%rd12, %rd11, %rd2;
	mov.f32 	%f5, 0fc61c3c00;     	// -9999
	st.global.f32 	[%rd12+0], %f5;
	.loc	15	119	0
	ld.param.u64 	%rd13, [__cudaparm_SEBAL_EnergyBalance_Kernel_H];
	add.u64 	%rd14, %rd13, %rd2;
	mov.f32 	%f6, 0fc61c3c00;     	// -9999
	st.global.f32 	[%rd14+0], %f6;
	.loc	15	120	0
	ld.param.u64 	%rd15, [__cudaparm_SEBAL_EnergyBalance_Kernel_LE];
	add.u64 	%rd16, %rd15, %rd2;
	mov.f32 	%f7, 0fc61c3c00;     	// -9999
	st.global.f32 	[%rd16+0], %f7;
	.loc	15	121	0
	ld.param.u64 	%rd17, [__cudaparm_SEBAL_EnergyBalance_Kernel_evap_fr];
	add.u64 	%rd18, %rd17, %rd2;
	mov.f32 	%f8, 0fc61c3c00;     	// -9999
	st.global.f32 	[%rd18+0], %f8;
	.loc	15	122	0
	ld.param.u64 	%rd19, [__cudaparm_SEBAL_EnergyBalance_Kernel_Rn_24h];
	add.u64 	%rd20, %rd19, %rd2;
	mov.f32 	%f9, 0fc61c3c00;     	// -9999
	st.global.f32 	[%rd20+0], %f9;
	.loc	15	123	0
	ld.param.u64 	%rd21, [__cudaparm_SEBAL_EnergyBalance_Kernel_LE_24h];
	add.u64 	%rd22, %rd21, %rd2;
	mov.f32 	%f10, 0fc61c3c00;    	// -9999
	st.global.f32 	[%rd22+0], %f10;
	.loc	15	124	0
	ld.param.u64 	%rd23, [__cudaparm_SEBAL_EnergyBalance_Kernel_ET_24h];
	add.u64 	%rd24, %rd23, %rd2;
	mov.f32 	%f11, 0fc61c3c00;    	// -9999
	st.global.f32 	[%rd24+0], %f11;
	ld.param.u64 	%rd25, [__cudaparm_SEBAL_EnergyBalance_Kernel_comptMask];
	add.u64 	%rd26, %rd25, %rd2;
	ld.global.s32 	%r5, [%rd26+0];
	mov.u32 	%r6, 1;
	setp.ne.s32 	%p2, %r5, %r6;
	@%p2 bra 	$Lt_0_4866;
	.loc	15	127	0
	ld.param.u64 	%rd27, [__cudaparm_SEBAL_EnergyBalance_Kernel_SWd];
	add.u64 	%rd28, %rd27, %rd2;
	ld.global.f32 	%f12, [%rd28+0];
	ld.param.u64 	%rd29, [__cudaparm_SEBAL_EnergyBalance_Kernel_LWd];
	add.u64 	%rd30, %rd29, %rd2;
	ld.global.f32 	%f13, [%rd30+0];
	ld.param.u64 	%rd31, [__cudaparm_SEBAL_EnergyBalance_Kernel_albedo];
	add.u64 	%rd32, %rd31, %rd2;
	ld.global.f32 	%f14, [%rd32+0];
	ld.param.u64 	%rd33, [__cudaparm_SEBAL_EnergyBalance_Kernel_emissivity];
	add.u64 	%rd34, %rd33, %rd2;
	ld.global.f32 	%f15, [%rd34+0];
	ld.param.u64 	%rd35, [__cudaparm_SEBAL_EnergyBalance_Kernel_LST_K];
	add.u64 	%rd36, %rd35, %rd2;
	ld.global.f32 	%f16, [%rd36+0];
	ld.param.u64 	%rd37, [__cudaparm_SEBAL_EnergyBalance_Kernel_NDVI];
	add.u64 	%rd38, %rd37, %rd2;
	ld.global.f32 	%f17, [%rd38+0];
	ld.param.u64 	%rd39, [__cudaparm_SEBAL_EnergyBalance_Kernel_Uref];
	add.u64 	%rd40, %rd39, %rd2;
	ld.global.f32 	%f18, [%rd40+0];
	ld.param.u64 	%rd41, [__cudaparm_SEBAL_EnergyBalance_Kernel_SAVI];
	add.u64 	%rd42, %rd41, %rd2;
	ld.global.f32 	%f19, [%rd42+0];
	ld.param.u64 	%rd43, [__cudaparm_SEBAL_EnergyBalance_Kernel_a];
	ld.global.f32 	%f20, [%rd43+0];
	ld.param.u64 	%rd44, [__cudaparm_SEBAL_EnergyBalance_Kernel_b];
	ld.global.f32 	%f21, [%rd44+0];
	ld.param.u64 	%rd45, [__cudaparm_SEBAL_EnergyBalance_Kernel_Rg_24h];
	add.u64 	%rd46, %rd45, %rd2;
	ld.global.f32 	%f22, [%rd46+0];
	ld.param.u64 	%rd47, [__cudaparm_SEBAL_EnergyBalance_Kernel_Tao_24h];
	add.u64 	%rd48, %rd47, %rd2;
	ld.global.f32 	%f23, [%rd48+0];
	.loc	15	32	0
	mov.f32 	%f24, 0fc0b9e354;    	// -5.809
	mov.f32 	%f25, 0f40b3d70a;    	// 5.62
	mad.f32 	%f26, %f25, %f19, %f24;
	mov.f32 	%f27, 0f3fb8aa3b;    	// 1.4427
	mul.f32 	%f28, %f26, %f27;
	ex2.approx.f32 	%f29, %f28;
	st.global.f32 	[%rd4+0], %f29;
	.loc	15	43	0
	mov.f32 	%f30, 0f3f800000;    	// 1
	sub.f32 	%f31, %f30, %f14;
	mov.f32 	%f32, 0f3373de45;    	// 5.678e-08
	mul.f32 	%f33, %f15, %f32;
	mul.f32 	%f34, %f31, %f12;
	mul.f32 	%f35, %f33, %f16;
	mul.f32 	%f36, %f35, %f16;
	mul.f32 	%f37, %f36, %f16;
	mul.f32 	%f38, %f37, %f16;
	mul.f32 	%f39, %f13, %f15;
	sub.f32 	%f40, %f39, %f38;
	add.f32 	%f41, %f34, %f40;
	st.global.f32 	[%rd10+0], %f41;
	.loc	15	50	0
	mov.f32 	%f42, 0fc3889333;    	// -273.15
	add.f32 	%f43, %f16, %f42;
	cvt.f64.f32 	%fd1, %f14;
	cvt.f64.f32 	%fd2, %f41;
	mov.f32 	%f44, 0f3f800000;    	// 1
	mov.f32 	%f45, 0f3f7ae148;    	// 0.98
	mul.f32 	%f46, %f17, %f45;
	mul.f32 	%f47, %f17, %f46;
	mul.f32 	%f48, %f17, %f47;
	mul.f32 	%f49, %f17, %f48;
	sub.f32 	%f50, %f44, %f49;
	cvt.f64.f32 	%fd3, %f50;
	div.approx.f32 	%f51, %f43, %f14;
	cvt.f64.f32 	%fd4, %f51;
	mov.f32 	%f52, 0f3b79096c;    	// 0.0038
	mul.f32 	%f53, %f14, %f52;
	cvt.f64.f32 	%fd5, %f53;
	mov.f64 	%fd6, 0d3f7e4f765fd8adac;	// 0.0074
	mul.f64 	%fd7, %fd1, %fd6;
	mad.rn.f64 	%fd8, %fd1, %fd7, %fd5;
	mul.f64 	%fd9, %fd4, %fd8;
	mul.f64 	%fd10, %fd3, %fd9;
	mul.f64 	%fd11, %fd2, %fd10;
	cvt.rn.f32.f64 	%f54, %fd11;
	st.global.f32 	[%rd12+0], %f54;
	mov.f32 	%f55, 0fbf800000;    	// -1
	set.eq.u32.f32 	%r7, %f17, %f55;
	neg.s32 	%r8, %r7;
	mov.f32 	%f56, 0f3ef0a3d7;    	// 0.47
	set.gt.u32.f32 	%r9, %f14, %f56;
	neg.s32 	%r10, %r9;
	mov.f32 	%f57, 0f00000000;    	// 0
	set.lt.u32.f32 	%r11, %f17, %f57;
	neg.s32 	%r12, %r11;
	and.b32 	%r13, %r10, %r12;
	or.b32 	%r14, %r8, %r13;
	mov.u32 	%r15, 0;
	setp.eq.s32 	%p3, %r14, %r15;
	@%p3 bra 	$Lt_0_5378;
	.loc	15	54	0
	ld.global.f32 	%f58, [%rd10+0];
	mov.f32 	%f59, 0f3e99999a;    	// 0.3
	mul.f32 	%f60, %f58, %f59;
	st.global.f32 	[%rd12+0], %f60;
$Lt_0_5378:
	.loc	15	57	0
	ld.global.f32 	%f61, [%rd4+0];
	mov.f32 	%f62, 0f3ed1eb85;    	// 0.41
	mul.f32 	%f63, %f18, %f62;
	mov.f32 	%f64, 0f43480000;    	// 200
	div.approx.f32 	%f65, %f64, %f61;
	lg2.approx.f32 	%f66, %f65;
	mov.f32 	%f67, 0f3f317218;    	// 0.693147
	mul.f32 	%f68, %f66, %f67;
	div.approx.f32 	%f69, %f63, %f68;
	st.global.f32 	[%rd6+0], %f69;
	.loc	15	59	0
	mov.f32 	%f70, 0f41a00000;    	// 20
	lg2.approx.f32 	%f71, %f70;
	mov.f32 	%f72, 0f3f317218;    	// 0.693147
	mul.f32 	%f73, %f71, %f72;
	mov.f32 	%f74, 0f3ed1eb85;    	// 0.41
	mul.f32 	%f75, %f69, %f74;
	div.approx.f32 	%f76, %f73, %f75;
	st.global.f32 	[%rd8+0], %f76;
	.loc	19	2397	0
	mad.f32 	%f77, %f20, %f43, %f21;
	mov.f32 	%f78, 0f44905333;    	// 1154.6
	mul.f32 	%f79, %f77, %f78;
	div.approx.f32 	%f80, %f79, %f76;
	.loc	15	61	0
	st.global.f32 	[%rd14+0], %f80;
	.loc	15	63	0
	ld.global.f32 	%f81, [%rd10+0];
	sub.f32 	%f82, %f81, %f80;
	ld.global.f32 	%f83, [%rd12+0];
	sub.f32 	%f84, %f82, %f83;
	st.global.f32 	[%rd16+0], %f84;
	.loc	15	66	0
	mov.f32 	%f85, 0f00000000;    	// 0
	st.global.f32 	[%rd18+0], %f85;
	ld.global.f32 	%f86, [%rd10+0];
	ld.global.f32 	%f87, [%rd12+0];
	sub.f32 	%f88, %f86, %f87;
	mov.f32 	%f89, 0f00000000;    	// 0
	setp.neu.f32 	%p4, %f88, %f89;
	@!%p4 bra 	$Lt_0_6146;
	.loc	15	69	0
	ld.global.f32 	%f90, [%rd16+0];
	div.approx.f32 	%f91, %f90, %f88;
	st.global.f32 	[%rd18+0], %f91;
	bra.uni 	$Lt_0_5890;
$Lt_0_6146:
	.loc	15	73	0
	mov.f32 	%f92, 0f3f800000;    	// 1
	st.global.f32 	[%rd18+0], %f92;
$Lt_0_5890:
	.loc	15	76	0
	mov.f32 	%f93, 0f42dc0000;    	// 110
	mul.f32 	%f94, %f23, %f93;
	mul.f32 	%f95, %f22, %f31;
	sub.f32 	%f96, %f95, %f94;
	st.global.f32 	[%rd20+0], %f96;
	.loc	15	77	0
	ld.global.f32 	%f97, [%rd18+0];
	mul.f32 	%f98, %f97, %f96;
	st.global.f32 	[%rd22+0], %f98;
	.loc	15	79	0
	ld.global.f32 	%f99, [%rd18+0];
	ld.global.f32 	%f100, [%rd20+0];
	mul.f32 	%f101, %f99, %f100;
	mov.f32 	%f102, 0f42accccd;   	// 86.4
	mul.f32 	%f103, %f101, %f102;
	mov.f32 	%f104, 0f45192000;   	// 2450
	div.approx.f32 	%f105, %f103, %f104;
	st.global.f32 	[%rd24+0], %f105;
$Lt_0_4866:
$Lt_0_4354:
	.loc	15	153	0
	exit;
$LDWend_SEBAL_EnergyBalance_Kernel:
	} // SEBAL_EnergyBalance_Kernel



// ===== COMPILED SASS (sm_100) =====

	.target	sm_100

	.elftype	@"ET_EXEC"


//--------------------- .note.nv.tkinfo           --------------------------
	.section	.note.nv.tkinfo,"",@"SHT_NOTE"
	.sectionflags	@"SHF_NOTE_NV_TKINFO"
	.tkinfo
        /*0018*/ 	.word	0x00000002
        /*0030*/ 	.string	""
        /*0030*/ 	.string	"ptxas"
        /*0030*/ 	.string	"Cuda compilation tools, release 13.0, V13.0.88"
        /*0030*/ 	.string	"Build cuda_13.0.r13.0/compiler.36424714_0"
        /*0030*/ 	.string	"-arch sm_100 "



//--------------------- .note.nv.cuinfo           --------------------------
	.section	.note.nv.cuinfo,"",@"SHT_NOTE"
	.sectionflags	@"SHF_NOTE_NV_CUINFO"
        /*0018*/ 	.short	0x0002
        /*001a*/ 	.short	0x000a
        /*001c*/ 	.short	0x0082
	.zero		2


//--------------------- .nv.info                  --------------------------
	.section	.nv.info,"",@"SHT_CUDA_INFO"
	.align	4


	//----- nvinfo : EIATTR_REGCOUNT
	.align		4
        /*0000*/ 	.byte	0x04, 0x2f
        /*0002*/ 	.short	(.L_1 - .L_0)
	.align		4
.L_0:
        /*0004*/ 	.word	index@(SEBAL_EnergyBalance_Kernel)
        /*0008*/ 	.word	0x00000028


	//----- nvinfo : EIATTR_FRAME_SIZE
	.align		4
.L_1:
        /*000c*/ 	.byte	0x04, 0x11
        /*000e*/ 	.short	(.L_3 - .L_2)
	.align		4
.L_2:
        /*0010*/ 	.word	index@(SEBAL_EnergyBalance_Kernel)
        /*0014*/ 	.word	0x00000000


	//----- nvinfo : EIATTR_MIN_STACK_SIZE
	.align		4
.L_3:
        /*0018*/ 	.byte	0x04, 0x12
        /*001a*/ 	.short	(.L_5 - .L_4)
	.align		4
.L_4:
        /*001c*/ 	.word	index@(SEBAL_EnergyBalance_Kernel)
        /*0020*/ 	.word	0x00000000
.L_5:


//--------------------- .nv.compat                --------------------------
	.section	.nv.compat,"",@"SHT_CUDA_COMPAT_INFO"
	.align	4
        /*0000*/ 	.byte	0x02, 0x09, 0x00, 0x00, 0x02, 0x02, 0x01, 0x00, 0x02, 0x05, 0x05, 0x00, 0x03, 0x07, 0x01, 0x01
        /*0010*/ 	.byte	0x02, 0x03, 0x00, 0x00, 0x02, 0x06, 0x01, 0x00, 0x04, 0x0b, 0x08, 0x00, 0x01, 0x00, 0x00, 0x00
        /*0020*/ 	.byte	0x00, 0x00, 0x00, 0x00


//--------------------- .nv.info.SEBAL_EnergyBalance_Kernel --------------------------
	.section	.nv.info.SEBAL_EnergyBalance_Kernel,"",@"SHT_CUDA_INFO"
	.sectionflags	@""
	.align	4


	//----- nvinfo : EIATTR_CUDA_API_VERSION
	.align		4
        /*0000*/ 	.byte	0x04, 0x37
        /*0002*/ 	.short	(.L_7 - .L_6)
.L_6:
        /*0004*/ 	.word	0x00000082


	//----- nvinfo : EIATTR_KPARAM_INFO
	.align		4
.L_7:
        /*0008*/ 	.byte	0x04, 0x17
        /*000a*/ 	.short	(.L_9 - .L_8)
.L_8:
        /*000c*/ 	.word	0x00000000
        /*0010*/ 	.short	0x0018
        /*0012*/ 	.short	0x00c0
        /*0014*/ 	.byte	0x00, 0xf0, 0x11, 0x00


	//----- nvinfo : EIATTR_KPARAM_INFO
	.align		4
.L_9:
        /*0018*/ 	.byte	0x04, 0x17
        /*001a*/ 	.short	(.L_11 - .L_10)
.L_10:
        /*001c*/ 	.word	0x00000000
        /*0020*/ 	.short	0x0017
        /*0022*/ 	.short	0x00b8
        /*0024*/ 	.byte	0x00, 0xf0, 0x21, 0x00


	//----- nvinfo : EIATTR_KPARAM_INFO
	.align		4
.L_11:
        /*0028*/ 	.byte	0x04, 0x17
        /*002a*/ 	.short	(.L_13 - .L_12)
.L_12:
        /*002c*/ 	.word	0x00000000
        /*0030*/ 	.short	0x0016
        /*0032*/ 	.short	0x00b0
        /*0034*/ 	.byte	0x00, 0xf0, 0x21, 0x00


	//----- nvinfo : EIATTR_KPARAM_INFO
	.align		4
.L_13:
        /*0038*/ 	.byte	0x04, 0x17
        /*003a*/ 	.short	(.L_15 - .L_14)
.L_14:
        /*003c*/ 	.word	0x00000000
        /*0040*/ 	.short	0x0015
        /*0042*/ 	.short	0x00a8
        /*0044*/ 	.byte	0x00, 0xf0, 0x21, 0x00


	//----- nvinfo : EIATTR_KPARAM_INFO
	.align		4
.L_15:
        /*0048*/ 	.byte	0x04, 0x17
        /*004a*/ 	.short	(.L_17 - .L_16)
.L_16:
        /*004c*/ 	.word	0x00000000
        /*0050*/ 	.short	0x0014
        /*0052*/ 	.short	0x00a0
        /*0054*/ 	.byte	0x00, 0xf0, 0x21, 0x00


	//----- nvinfo : EIATTR_KPARAM_INFO
	.align		4
.L_17:
        /*0058*/ 	.byte	0x04, 0x17
        /*005a*/ 	.short	(.L_19 - .L_18)
.L_18:
        /*005c*/ 	.word	0x00000000
        /*0060*/ 	.short	0x0013
        /*0062*/ 	.short	0x0098
        /*0064*/ 	.byte	0x00, 0xf0, 0x21, 0x00


	//----- nvinfo : EIATTR_KPARAM_INFO
	.align		4
.L_19:
        /*0068*/ 	.byte	0x04, 0x17
        /*006a*/ 	.short	(.L_21 - .L_20)
.L_20:
        /*006c*/ 	.word	0x00000000
        /*0070*/ 	.short	0x0012
        /*0072*/ 	.short	0x0090
        /*0074*/ 	.byte	0x00, 0xf0, 0x21, 0x00


	//----- nvinfo : EIATTR_KPARAM_INFO
	.align		4
.L_21:
        /*0078*/ 	.byte	0x04, 0x17
        /*007a*/ 	.short	(.L_23 - .L_22)
.L_22:
        /*007c*/ 	.word	0x00000000
        /*0080*/ 	.short	0x0011
        /*0082*/ 	.short	0x0088
        /*0084*/ 	.byte	0x00, 0xf0, 0x21, 0x00


	//----- nvinfo : EIATTR_KPARAM_INFO
	.align		4
.L_23:
        /*0088*/ 	.byte	0x04, 0x17
        /*008a*/ 	.short	(.L_25 - .L_24)
.L_24:
        /*008c*/ 	.word	0x00000000
        /*0090*/ 	.short	0x0010
        /*0092*/ 	.short	0x0080
        /*0094*/ 	.byte	0x00, 0xf0, 0x21, 0x00


	//----- nvinfo : EIATTR_KPARAM_INFO
	.align		4
.L_25:
        /*0098*/ 	.byte	0x04, 0x17
        /*009a*/ 	.short	(.L_27 - .L_26)
.L_26:
        /*009c*/ 	.word	0x00000000
        /*00a0*/ 	.short	0x000f
        /*00a2*/ 	.short	0x0078
        /*00a4*/ 	.byte	0x00, 0xf0, 0x21, 0x00


	//----- nvinfo : EIATTR_KPARAM_INFO
	.align		4
.L_27:
        /*00a8*/ 	.byte	0x04, 0x17
        /*00aa*/ 	.short	(.L_29 - .L_28)
.L_28:
        /*00ac*/ 	.word	0x00000000
        /*00b0*/ 	.short	0x000e
        /*00b2*/ 	.short	0x0070
        /*00b4*/ 	.byte	0x00, 0xf0, 0x21, 0x00


	//----- nvinfo : EIATTR_KPARAM_INFO
	.align		4
.L_29:
        /*00b8*/ 	.byte	0x04, 0x17
        /*00ba*/ 	.short	(.L_31 - .L_30)
.L_30:
        /*00bc*/ 	.word	0x00000000
        /*00c0*/ 	.short	0x000d
        /*00c2*/ 	.short	0x0068
        /*00c4*/ 	.byte	0x00, 0xf0, 0x21, 0x00


	//----- nvinfo : EIATTR_KPARAM_INFO
	.align		4
.L_31:
        /*00c8*/ 	.byte	0x04, 0x17
        /*00ca*/ 	.short	(.L_33 - .L_32)
.L_32:
        /*00cc*/ 	.word	0x00000000
        /*00d0*/ 	.short	0x000c
        /*00d2*/ 	.short	0x0060
        /*00d4*/ 	.byte	0x00, 0xf0, 0x21, 0x00


	//----- nvinfo : EIATTR_KPARAM_INFO
	.align		4
.L_33:
        /*00d8*/ 	.byte	0x04, 0x17
        /*00da*/ 	.short	(.L_35 - .L_34)
.L_34:
        /*00dc*/ 	.word	0x00000000
        /*00e0*/ 	.short	0x000b
        /*00e2*/ 	.short	0x0058
        /*00e4*/ 	.byte	0x00, 0xf0, 0x21, 0x00


	//----- nvinfo : EIATTR_KPARAM_INFO
	.align		4
.L_35:
        /*00e8*/ 	.byte	0x04, 0x17
        /*00ea*/ 	.short	(.L_37 - .L_36)
.L_36:
        /*00ec*/ 	.word	0x00000000
        /*00f0*/ 	.short	0x000a
        /*00f2*/ 	.short	0x0050
        /*00f4*/ 	.byte	0x00, 0xf0, 0x21, 0x00


	//----- nvinfo : EIATTR_KPARAM_INFO
	.align		4
.L_37:
        /*00f8*/ 	.byte	0x04, 0x17
        /*00fa*/ 	.short	(.L_39 - .L_38)
.L_38:
        /*00fc*/ 	.word	0x00000000
        /*0100*/ 	.short	0x0009
        /*0102*/ 	.short	0x0048
        /*0104*/ 	.byte	0x00, 0xf0, 0x21, 0x00


	//----- nvinfo : EIATTR_KPARAM_INFO
	.align		4
.L_39:
        /*0108*/ 	.byte	0x04, 0x17
        /*010a*/ 	.short	(.L_41 - .L_40)
.L_40:
        /*010c*/ 	.word	0x00000000
        /*0110*/ 	.short	0x0008
        /*0112*/ 	.short	0x0040
        /*0114*/ 	.byte	0x00, 0xf0, 0x21, 0x00


	//----- nvinfo : EIATTR_KPARAM_INFO
	.align		4
.L_41:
        /*0118*/ 	.byte	0x04, 0x17
        /*011a*/ 	.short	(.L_43 - .L_42)
.L_42:
        /*011c*/ 	.word	0x00000000
        /*0120*/ 	.short	0x0007
        /*0122*/ 	.short	0x0038
        /*0124*/ 	.byte	0x00, 0xf0, 0x21, 0x00


	//----- nvinfo : EIATTR_KPARAM_INFO
	.align		4
.L_43:
        /*0128*/ 	.byte	0x04, 0x17
        /*012a*/ 	.short	(.L_45 - .L_44)
.L_44:
        /*012c*/ 	.word	0x00000000
        /*0130*/ 	.short	0x0006
        /*0132*/ 	.short	0x0030
        /*0134*/ 	.byte	0x00, 0xf0, 0x21, 0x00


	//----- nvinfo : EIATTR_KPARAM_INFO
	.align		4
.L_45:
        /*0138*/ 	.byte	0x04, 0x17
        /*013a*/ 	.short	(.L_47 - .L_46)
.L_46:
        /*013c*/ 	.word	0x00000000
        /*0140*/ 	.short	0x0005
        /*0142*/ 	.short	0x0028
        /*0144*/ 	.byte	0x00, 0xf0, 0x21, 0x00


	//----- nvinfo : EIATTR_KPARAM_INFO
	.align		4
.L_47:
        /*0148*/ 	.byte	0x04, 0x17
        /*014a*/ 	.short	(.L_49 - .L_48)
.L_48:
        /*014c*/ 	.word	0x00000000
        /*0150*/ 	.short	0x0004
        /*0152*/ 	.short	0x0020
        /*0154*/ 	.byte	0x00, 0xf0, 0x21, 0x00


	//----- nvinfo : EIATTR_KPARAM_INFO
	.align		4
.L_49:
        /*0158*/ 	.byte	0x04, 0x17
        /*015a*/ 	.short	(.L_51 - .L_50)
.L_50:
        /*015c*/ 	.word	0x00000000
        /*0160*/ 	.short	0x0003
        /*0162*/ 	.short	0x0018
        /*0164*/ 	.byte	0x00, 0xf0, 0x21, 0x00


	//----- nvinfo : EIATTR_KPARAM_INFO
	.align		4
.L_51:
        /*0168*/ 	.byte	0x04, 0x17
        /*016a*/ 	.short	(.L_53 - .L_52)
.L_52:
        /*016c*/ 	.word	0x00000000
        /*0170*/ 	.short	0x0002
        /*0172*/ 	.short	0x0010
        /*0174*/ 	.byte	0x00, 0xf0, 0x21, 0x00


	//----- nvinfo : EIATTR_KPARAM_INFO
	.align		4
.L_53:
        /*0178*/ 	.byte	0x04, 0x17
        /*017a*/ 	.short	(.L_55 - .L_54)
.L_54:
        /*017c*/ 	.word	0x00000000
        /*0180*/ 	.short	0x0001
        /*0182*/ 	.short	0x0008
        /*0184*/ 	.byte	0x00, 0xf0, 0x21, 0x00


	//----- nvinfo : EIATTR_KPARAM_INFO
	.align		4
.L_55:
        /*0188*/ 	.byte	0x04, 0x17
        /*018a*/ 	.short	(.L_57 - .L_56)
.L_56:
        /*018c*/ 	.word	0x00000000
        /*0190*/ 	.short	0x0000
        /*0192*/ 	.short	0x0000
        /*0194*/ 	.byte	0x00, 0xf0, 0x21, 0x00


	//----- nvinfo : EIATTR_SPARSE_MMA_MASK
	.align		4
.L_57:
        /*0198*/ 	.byte	0x03, 0x50
        /*019a*/ 	.short	0x0000


	//----- nvinfo : EIATTR_MAXREG_COUNT
	.align		4
        /*019c*/ 	.byte	0x03, 0x1b
        /*019e*/ 	.short	0x00ff


	//----- nvinfo : EIATTR_MERCURY_ISA_VERSION
	.align		4
        /*01a0*/ 	.byte	0x03, 0x5f
        /*01a2*/ 	.short	0x0101


	//----- nvinfo : EIATTR_VRC_CTA_INIT_COUNT
	.align		4
        /*01a4*/ 	.byte	0x02, 0x4a
	.zero		1
	.zero		1


	//----- nvinfo : EIATTR_EXIT_INSTR_OFFSETS
	.align		4
        /*01a8*/ 	.byte	0x04, 0x1c
        /*01aa*/ 	.short	(.L_59 - .L_58)


	//   ....[0]....
.L_58:
        /*01ac*/ 	.word	0x000000a0


	//   ....[1]....
        /*01b0*/ 	.word	0x00000320


	//   ....[2]....
        /*01b4*/ 	.word	0x00000b50


	//----- nvinfo : EIATTR_CBANK_PARAM_SIZE
	.align		4
.L_59:
        /*01b8*/ 	.byte	0x03, 0x19
        /*01ba*/ 	.short	0x00c4


	//----- nvinfo : EIATTR_PARAM_CBANK
	.align		4
        /*01bc*/ 	.byte	0x04, 0x0a
        /*01be*/ 	.short	(.L_61 - .L_60)
	.align		4
.L_60:
        /*01c0*/ 	.word	index@(.nv.constant0.SEBAL_EnergyBalance_Kernel)
        /*01c4*/ 	.short	0x0380
        /*01c6*/ 	.short	0x00c4


	//----- nvinfo : EIATTR_SW_WAR
	.align		4
.L_61:
        /*01c8*/ 	.byte	0x04, 0x36
        /*01ca*/ 	.short	(.L_63 - .L_62)
.L_62:
        /*01cc*/ 	.word	0x00000008
.L_63:


//--------------------- .nv.callgraph             --------------------------
	.section	.nv.callgraph,"",@"SHT_CUDA_CALLGRAPH"
	.align	4
	.sectionentsize	8
	.align		4
        /*0000*/ 	.word	0x00000000
	.align		4
        /*0004*/ 	.word	0xffffffff
	.align		4
        /*0008*/ 	.word	0x00000000
	.align		4
        /*000c*/ 	.word	0xfffffffe
	.align		4
        /*0010*/ 	.word	0x00000000
	.align		4
        /*0014*/ 	.word	0xfffffffd
	.align		4
        /*0018*/ 	.word	0x00000000
	.align		4
        /*001c*/ 	.word	0xfffffffc


//--------------------- .text.SEBAL_EnergyBalance_Kernel --------------------------
	.section	.text.SEBAL_EnergyBalance_Kernel,"ax",@progbits
	.align	128
.text.SEBAL_EnergyBalance_Kernel:
        .type           SEBAL_EnergyBalance_Kernel,@function
        .size           SEBAL_EnergyBalance_Kernel,(.L_x_1 - SEBAL_EnergyBalance_Kernel)
        .other          SEBAL_EnergyBalance_Kernel,@"STO_CUDA_ENTRY STV_DEFAULT"
SEBAL_EnergyBalance_Kernel:
[----:B------:R-:W-:Y:S01]  /*0000*/  LDC R1, c[0x0][0x37c] ;  /* 0x0000df00ff017b82 */ /* 0x000fe20000000800 */
[----:B------:R-:W0:Y:S07]  /*0010*/  S2R R5, SR_TID.X ;  /* 0x0000000000057919 */ /* 0x000e2e0000002100 */
[----:B------:R-:W1:Y:S01]  /*0020*/  S2UR UR4, SR_CTAID.X ;  /* 0x00000000000479c3 */ /* 0x000e620000002500 */
[----:B------:R-:W2:Y:S07]  /*0030*/  LDCU UR5, c[0x0][0x440] ;  /* 0x00008800ff0577ac */ /* 0x000eae0008000800 */
[----:B------:R-:W3:Y:S01]  /*0040*/  LDC R0, c[0x0][0x360] ;  /* 0x0000d800ff007b82 */ /* 0x000ee20000000800 */
[----:B-1----:R-:W-:Y:S01]  /*0050*/  ULOP3.LUT UR4, UR4, 0xffff, URZ, 0xc0, !UPT ;  /* 0x0000ffff04047892 */ /* 0x002fe2000f8ec0ff */
[----:B0-----:R-:W-:-:S02]  /*0060*/  LOP3.LUT R5, R5, 0xffff, RZ, 0xc0, !PT ;  /* 0x0000ffff05057812 */ /* 0x001fc400078ec0ff */
[----:B---3--:R-:W-:-:S05]  /*0070*/  LOP3.LUT R0, R0, 0xffff, RZ, 0xc0, !PT ;  /* 0x0000ffff00007812 */ /* 0x008fca00078ec0ff */
[----:B------:R-:W-:-:S05]  /*0080*/  IMAD R5, R0, UR4, R5 ;  /* 0x0000000400057c24 */ /* 0x000fca000f8e0205 */
[----:B--2---:R-:W-:-:S13]  /*0090*/  ISETP.GE.AND P0, PT, R5, UR5, PT ;  /* 0x0000000505007c0c */ /* 0x004fda000bf06270 */
[----:B------:R-:W-:Y:S05]  /*00a0*/  @P0 EXIT ;  /* 0x000000000000094d */ /* 0x000fea0003800000 */
[----:B------:R-:W0:Y:S01]  /*00b0*/  LDC.64 R6, c[0x0][0x3e8] ;  /* 0x0000fa00ff067b82 */ /* 0x000e220000000a00 */
[----:B------:R-:W1:Y:S01]  /*00c0*/  LDCU.64 UR4, c[0x0][0x358] ;  /* 0x00006b00ff0477ac */ /* 0x000e620008000a00 */
[----:B------:R-:W-:-:S06]  /*00d0*/  HFMA2 R29, -RZ, RZ, -6.109375, 1 ;  /* 0xc61c3c00ff1d7431 */ /* 0x000fcc00000001ff */
[----:B------:R-:W2:Y:S08]  /*00e0*/  LDC.64 R8, c[0x0][0x3f0] ;  /* 0x0000fc00ff087b82 */ /* 0x000eb00000000a00 */
[----:B------:R-:W3:Y:S08]  /*00f0*/  LDC.64 R10, c[0x0][0x3f8] ;  /* 0x0000fe00ff0a7b82 */ /* 0x000ef00000000a00 */
[----:B------:R-:W4:Y:S01]  /*0100*/  LDC.64 R12, c[0x0][0x400] ;  /* 0x00010000ff0c7b82 */ /* 0x000f220000000a00 */
[----:B0-----:R-:W-:-:S05]  /*0110*/  IMAD.WIDE R6, R5, 0x4, R6 ;  /* 0x0000000405067825 */ /* 0x001fca00078e0206 */
[----:B-1----:R0:W-:Y:S02]  /*0120*/  STG.E desc[UR4][R6.64], R29 ;  /* 0x0000001d06007986 */ /* 0x0021e4000c101904 */
[----:B------:R-:W1:Y:S01]  /*0130*/  LDC.64 R14, c[0x0][0x408] ;  /* 0x00010200ff0e7b82 */ /* 0x000e620000000a00 */
[----:B--2---:R-:W-:-:S05]  /*0140*/  IMAD.WIDE R8, R5, 0x4, R8 ;  /* 0x0000000405087825 */ /* 0x004fca00078e0208 */
[----:B------:R0:W-:Y:S02]  /*0150*/  STG.E desc[UR4][R8.64], R29 ;  /* 0x0000001d08007986 */ /* 0x0001e4000c101904 */
[----:B------:R-:W2:Y:S01]  /*0160*/  LDC.64 R16, c[0x0][0x410] ;  /* 0x00010400ff107b82 */ /* 0x000ea20000000a00 */
[----:B---3--:R-:W-:-:S05]  /*0170*/  IMAD.WIDE R10, R5, 0x4, R10 ;  /* 0x00000004050a7825 */ /* 0x008fca00078e020a */
[----:B------:R0:W-:Y:S02]  /*0180*/  STG.E desc[UR4][R10.64], R29 ;  /* 0x0000001d0a007986 */ /* 0x0001e4000c101904 */
[----:B------:R-:W3:Y:S01]  /*0190*/  LDC.64 R18, c[0x0][0x418] ;  /* 0x00010600ff127b82 */ /* 0x000ee20000000a00 */
[----:B----4-:R-:W-:-:S05]  /*01a0*/  IMAD.WIDE R12, R5, 0x4, R12 ;  /* 0x00000004050c7825 */ /* 0x010fca00078e020c */
[----:B------:R0:W-:Y:S02]  /*01b0*/  STG.E desc[UR4][R12.64], R29 ;  /* 0x0000001d0c007986 */ /* 0x0001e4000c101904 */
[----:B------:R-:W4:Y:S01]  /*01c0*/  LDC.64 R20, c[0x0][0x420] ;  /* 0x00010800ff147b82 */ /* 0x000f220000000a00 */
[----:B-1----:R-:W-:-:S05]  /*01d0*/  IMAD.WIDE R14, R5, 0x4, R14 ;  /* 0x00000004050e7825 */ /* 0x002fca00078e020e */
[----:B------:R0:W-:Y:S02]  /*01e0*/  STG.E desc[UR4][R14.64], R29 ;  /* 0x0000001d0e007986 */ /* 0x0001e4000c101904 */
        /* <DEDUP_REMOVED lines=11> */
[----:B------:R0:W-:Y:S01]  /*02a0*/  STG.E desc[UR4][R22.64], R29 ;  /* 0x0000001d16007986 */ /* 0x0001e2000c101904 */
[----:B--2---:R-:W-:-:S05]  /*02b0*/  IMAD.WIDE R24, R5, 0x4, R24 ;  /* 0x0000000405187825 */ /* 0x004fca00078e0218 */
[----:B------:R0:W-:Y:S01]  /*02c0*/  STG.E desc[UR4][R24.64], R29 ;  /* 0x0000001d18007986 */ /* 0x0001e2000c101904 */
[----:B---3--:R-:W-:-:S05]  /*02d0*/  IMAD.WIDE R26, R5, 0x4, R26 ;  /* 0x00000004051a7825 */ /* 0x008fca00078e021a */
[----:B------:R0:W-:Y:S01]  /*02e0*/  STG.E desc[UR4][R26.64], R29 ;  /* 0x0000001d1a007986 */ /* 0x0001e2000c101904 */
[----:B----4-:R-:W-:-:S06]  /*02f0*/  IMAD.WIDE R2, R5, 0x4, R2 ;  /* 0x0000000405027825 */ /* 0x010fcc00078e0202 */
[----:B------:R-:W2:Y:S02]  /*0300*/  LDG.E R2, desc[UR4][R2.64] ;  /* 0x0000000402027981 */ /* 0x000ea4000c1e1900 */
[----:B--2---:R-:W-:-:S13]  /*0310*/  ISETP.NE.AND P0, PT, R2, 0x1, PT ;  /* 0x000000010200780c */ /* 0x004fda0003f05270 */
[----:B0-----:R-:W-:Y:S05]  /*0320*/  @P0 EXIT ;  /* 0x000000000000094d */ /* 0x001fea0003800000 */
[----:B------:R-:W0:Y:S08]  /*0330*/  LDC.64 R30, c[0x0][0x398] ;  /* 0x0000e600ff1e7b82 */ /* 0x000e300000000a00 */
[----:B------:R-:W1:Y:S08]  /*0340*/  LDC.64 R36, c[0x0][0x3a0] ;  /* 0x0000e800ff247b82 */ /* 0x000e700000000a00 */
[----:B------:R-:W2:Y:S01]  /*0350*/  LDC.64 R32, c[0x0][0x3a8] ;  /* 0x0000ea00ff207b82 */ /* 0x000ea20000000a00 */
[----:B0-----:R-:W-:-:S07]  /*0360*/  IMAD.WIDE R30, R5, 0x4, R30 ;  /* 0x00000004051e7825 */ /* 0x001fce00078e021e */
[----:B------:R-:W0:Y:S01]  /*0370*/  LDC.64 R28, c[0x0][0x390] ;  /* 0x0000e400ff1c7b82 */ /* 0x000e220000000a00 */
[----:B------:R-:W3:Y:S01]  /*0380*/  LDG.E R2, desc[UR4][R30.64] ;  /* 0x000000041e027981 */ /* 0x000ee2000c1e1900 */
[----:B-1----:R-:W-:-:S05]  /*0390*/  IMAD.WIDE R36, R5, 0x4, R36 ;  /* 0x0000000405247825 */ /* 0x002fca00078e0224 */
[----:B------:R-:W4:Y:S01]  /*03a0*/  LDG.E R4, desc[UR4][R36.64] ;  /* 0x0000000424047981 */ /* 0x000f22000c1e1900 */
[----:B--2---:R-:W-:-:S05]  /*03b0*/  IMAD.WIDE R32, R5, 0x4, R32 ;  /* 0x0000000405207825 */ /* 0x004fca00078e0220 */
[----:B------:R-:W2:Y:S01]  /*03c0*/  LDG.E R3, desc[UR4][R32.64] ;  /* 0x0000000420037981 */ /* 0x000ea2000c1e1900 */
[----:B0-----:R-:W-:-:S06]  /*03d0*/  IMAD.WIDE R34, R5, 0x4, R28 ;  /* 0x0000000405227825 */ /* 0x001fcc00078e021c */
[----:B------:R0:W5:Y:S01]  /*03e0*/  LDG.E R35, desc[UR4][R34.64] ;  /* 0x0000000422237981 */ /* 0x000162000c1e1900 */
[----:B------:R-:W-:Y:S01]  /*03f0*/  UMOV UR6, 0x5fd8adac ;  /* 0x5fd8adac00067882 */ /* 0x000fe20000000000 */
[----:B------:R-:W-:Y:S01]  /*0400*/  UMOV UR7, 0x3f7e4f76 ;  /* 0x3f7e4f7600077882 */ /* 0x000fe20000000000 */
[----:B---3--:R-:W1:Y:S01]  /*0410*/  F2F.F64.F32 R28, R2 ;  /* 0x00000002001c7310 */ /* 0x008e620000201800 */
[----:B0-----:R-:W-:-:S07]  /*0420*/  FMUL.FTZ R34, R2, 0.0038000000640749931335 ;  /* 0x3b79096c02227820 */ /* 0x001fce0000410000 */
[----:B------:R-:W0:Y:S01]  /*0430*/  F2F.F64.F32 R30, R34 ;  /* 0x00000022001e7310 */ /* 0x000e220000201800 */
[----:B-1----:R-:W-:-:S08]  /*0440*/  DMUL R32, R28, UR6 ;  /* 0x000000061c207c28 */ /* 0x002fd00008000000 */
[----:B0-----:R-:W-:Y:S01]  /*0450*/  DFMA R28, R28, R32, R30 ;  /* 0x000000201c1c722b */ /* 0x001fe2000000001e */
[----:B------:R-:W0:Y:S02]  /*0460*/  LDC.64 R30, c[0x0][0x3b0] ;  /* 0x0000ec00ff1e7b82 */ /* 0x000e240000000a00 */
[----:B0-----:R-:W-:-:S05]  /*0470*/  IMAD.WIDE R30, R5, 0x4, R30 ;  /* 0x00000004051e7825 */ /* 0x001fca00078e021e */
[----:B------:R0:W3:Y:S01]  /*0480*/  LDG.E R32, desc[UR4][R30.64] ;  /* 0x000000041e207981 */ /* 0x0000e2000c1e1900 */
[----:B----4-:R-:W-:-:S04]  /*0490*/  FMUL.FTZ R0, R4, 5.6779999368927747128e-08 ;  /* 0x3373de4504007820 */ /* 0x010fc80000410000 */
[----:B--2---:R-:W-:-:S04]  /*04a0*/  FMUL.FTZ R0, R3, R0 ;  /* 0x0000000003007220 */ /* 0x004fc80000410000 */
[----:B------:R-:W-:-:S04]  /*04b0*/  FMUL.FTZ R0, R3, R0 ;  /* 0x0000000003007220 */ /* 0x000fc80000410000 */
[----:B------:R-:W-:-:S04]  /*04c0*/  FMUL.FTZ R0, R3, R0 ;  /* 0x0000000003007220 */ /* 0x000fc80000410000 */
[----:B------:R-:W-:-:S04]  /*04d0*/  FMUL.FTZ R0, R3, R0 ;  /* 0x0000000003007220 */ /* 0x000fc80000410000 */
[----:B-----5:R-:W-:Y:S02]  /*04e0*/  FFMA.FTZ R4, R35, R4, -R0 ;  /* 0x0000000423047223 */ /* 0x020fe40000010800 */
[----:B------:R-:W1:Y:S01]  /*04f0*/  LDC.64 R34, c[0x0][0x388] ;  /* 0x0000e200ff227b82 */ /* 0x000e620000000a00 */
[----:B------:R-:W0:Y:S01]  /*0500*/  MUFU.RCP R0, R2 ;  /* 0x0000000200007308 */ /* 0x000e220000001000 */
[----:B------:R-:W-:Y:S01]  /*0510*/  FADD.FTZ R3, R3, -273.149993896484375 ;  /* 0xc388933303037421 */ /* 0x000fe20000010000 */
[----:B-1----:R-:W-:-:S04]  /*0520*/  IMAD.WIDE R34, R5, 0x4, R34 ;  /* 0x0000000405227825 */ /* 0x002fc800078e0222 */
[----:B0-----:R-:W-:Y:S01]  /*0530*/  FMUL.FTZ R30, R3, R0 ;  /* 0x00000000031e7220 */ /* 0x001fe20000410000 */
[----:B------:R0:W2:Y:S05]  /*0540*/  LDG.E R33, desc[UR4][R34.64] ;  /* 0x0000000422217981 */ /* 0x0000aa000c1e1900 */
[----:B------:R-:W1:Y:S01]  /*0550*/  F2F.F64.F32 R30, R30 ;  /* 0x0000001e001e7310 */ /* 0x000e620000201800 */
[----:B------:R-:W-:Y:S01]  /*0560*/  FSETP.GT.FTZ.AND P1, PT, R2, 0.46999999880790710449, PT ;  /* 0x3ef0a3d70200780b */ /* 0x000fe20003f34000 */
[----:B-1----:R-:W-:-:S03]  /*0570*/  DMUL R28, R30, R28 ;  /* 0x0000001c1e1c7228 */ /* 0x002fc60000000000 */
[----:B------:R-:W-:-:S04]  /*0580*/  SEL R31, RZ, 0xffffffff, !P1 ;  /* 0xffffffffff1f7807 */ /* 0x000fc80004800000 */
[----:B------:R-:W-:Y:S02]  /*0590*/  IADD3 R31, PT, PT, -R31, RZ, RZ ;  /* 0x000000ff1f1f7210 */ /* 0x000fe40007ffe1ff */
[C---:B---3--:R-:W-:Y:S02]  /*05a0*/  FSETP.EQ.FTZ.AND P0, PT, R32.reuse, -1, PT ;  /* 0xbf8000002000780b */ /* 0x048fe40003f12000 */
[----:B------:R-:W-:Y:S02]  /*05b0*/  FSETP.LT.FTZ.AND P2, PT, R32, RZ, PT ;  /* 0x000000ff2000720b */ /* 0x000fe40003f51000 */
[----:B------:R-:W-:Y:S02]  /*05c0*/  SEL R0, RZ, 0xffffffff, !P0 ;  /* 0xffffffffff007807 */ /* 0x000fe40004000000 */
[----:B0-----:R-:W-:Y:S02]  /*05d0*/  SEL R34, RZ, 0xffffffff, !P2 ;  /* 0xffffffffff227807 */ /* 0x001fe40005000000 */
[----:B------:R-:W-:-:S02]  /*05e0*/  IADD3 R0, PT, PT, -R0, RZ, RZ ;  /* 0x000000ff00007210 */ /* 0x000fc40007ffe1ff */
[----:B------:R-:W-:-:S04]  /*05f0*/  IADD3 R34, PT, PT, -R34, RZ, RZ ;  /* 0x000000ff22227210 */ /* 0x000fc80007ffe1ff */
[----:B------:R-:W-:Y:S02]  /*0600*/  LOP3.LUT P0, RZ, R0, R31, R34, 0xf8, !PT ;  /* 0x0000001f00ff7212 */ /* 0x000fe4000780f822 */
[----:B------:R-:W0:Y:S02]  /*0610*/  LDC.64 R30, c[0x0][0x3c0] ;  /* 0x0000f000ff1e7b82 */ /* 0x000e240000000a00 */
[----:B0-----:R-:W-:-:S05]  /*0620*/  IMAD.WIDE R34, R5, 0x4, R30 ;  /* 0x0000000405227825 */ /* 0x001fca00078e021e */
[----:B------:R0:W3:Y:S01]  /*0630*/  LDG.E R0, desc[UR4][R34.64] ;  /* 0x0000000422007981 */ /* 0x0000e2000c1e1900 */
[----:B------:R-:W-:Y:S01]  /*0640*/  FMUL.FTZ R31, R32, 0.98000001907348632812 ;  /* 0x3f7ae148201f7820 */ /* 0x000fe20000410000 */
[----:B------:R-:W-:-:S03]  /*0650*/  FADD.FTZ R30, -R2, 1 ;  /* 0x3f800000021e7421 */ /* 0x000fc60000010100 */
[----:B------:R-:W-:Y:S01]  /*0660*/  FMUL.FTZ R31, R32, R31 ;  /* 0x0000001f201f7220 */ /* 0x000fe20000410000 */
[----:B--2---:R-:W-:-:S03]  /*0670*/  FFMA.FTZ R4, R33, R30, R4 ;  /* 0x0000001e21047223 */ /* 0x004fc60000010004 */
[C---:B------:R-:W-:Y:S02]  /*0680*/  FMUL.FTZ R33, R32.reuse, R31 ;  /* 0x0000001f20217220 */ /* 0x040fe40000410000 */
[----:B------:R-:W0:Y:S02]  /*0690*/  LDC.64 R30, c[0x0][0x3b8] ;  /* 0x0000ee00ff1e7b82 */ /* 0x000e240000000a00 */
[----:B------:R-:W-:-:S04]  /*06a0*/  FFMA.FTZ R36, -R32, R33, 1 ;  /* 0x3f80000020247423 */ /* 0x000fc80000010121 */
[----:B------:R-:W1:Y:S01]  /*06b0*/  F2F.F64.F32 R32, R36 ;  /* 0x0000002400207310 */ /* 0x000e620000201800 */
[----:B0-----:R-:W-:Y:S02]  /*06c0*/  IMAD.WIDE R34, R5, 0x4, R30 ;  /* 0x0000000405227825 */ /* 0x001fe400078e021e */
[----:B------:R-:W0:Y:S01]  /*06d0*/  LDC.64 R30, c[0x0][0x3d8] ;  /* 0x0000f600ff1e7b82 */ /* 0x000e220000000a00 */
[----:B-1----:R-:W-:-:S03]  /*06e0*/  DMUL R28, R32, R28 ;  /* 0x0000001c201c7228 */ /* 0x002fc60000000000 */
[----:B------:R-:W2:Y:S04]  /*06f0*/  LDG.E R34, desc[UR4][R34.64] ;  /* 0x0000000422227981 */ /* 0x000ea8000c1e1900 */
[----:B------:R-:W1:Y:S08]  /*0700*/  LDC.64 R36, c[0x0][0x3c8] ;  /* 0x0000f200ff247b82 */ /* 0x000e700000000a00 */
[----:B------:R-:W4:Y:S01]  /*0710*/  LDC.64 R32, c[0x0][0x3e0] ;  /* 0x0000f800ff207b82 */ /* 0x000f220000000a00 */
[----:B0-----:R-:W-:-:S06]  /*0720*/  IMAD.WIDE R30, R5, 0x4, R30 ;  /* 0x00000004051e7825 */ /* 0x001fcc00078e021e */
[----:B------:R0:W5:Y:S02]  /*0730*/  LDG.E R30, desc[UR4][R30.64] ;  /* 0x000000041e1e7981 */ /* 0x000164000c1e1900 */
[----:B0-----:R-:W-:Y:S01]  /*0740*/  MOV R31, 0x40b3d70a ;  /* 0x40b3d70a001f7802 */ /* 0x001fe20000000f00 */
[----:B----4-:R-:W-:-:S05]  /*0750*/  IMAD.WIDE R32, R5, 0x4, R32 ;  /* 0x0000000405207825 */ /* 0x010fca00078e0220 */
[----:B------:R0:W4:Y:S02]  /*0760*/  LDG.E R5, desc[UR4][R32.64] ;  /* 0x0000000420057981 */ /* 0x000124000c1e1900 */
[----:B0-----:R-:W0:Y:S02]  /*0770*/  LDC.64 R32, c[0x0][0x3d0] ;  /* 0x0000f400ff207b82 */ /* 0x001e240000000a00 */
[----:B0-----:R-:W5:Y:S01]  /*0780*/  LDG.E R35, desc[UR4][R32.64] ;  /* 0x0000000420237981 */ /* 0x001f62000c1e1900 */
[----:B---3--:R-:W-:-:S03]  /*0790*/  FFMA.FTZ R31, R0, R31, -5.8090000152587890625 ;  /* 0xc0b9e354001f7423 */ /* 0x008fc6000001001f */
[----:B-1----:R0:W5:Y:S02]  /*07a0*/  LDG.E R0, desc[UR4][R36.64] ;  /* 0x0000000424007981 */ /* 0x002164000c1e1900 */
[----:B0-----:R-:W0:Y:S01]  /*07b0*/  F2F.F64.F32 R36, R4 ;  /* 0x0000000400247310 */ /* 0x001e220000201800 */
[----:B------:R-:W-:-:S07]  /*07c0*/  FMUL.FTZ R31, R31, 1.4426950216293334961 ;  /* 0x3fb8aa3b1f1f7820 */ /* 0x000fce0000410000 */
[----:B------:R-:W1:Y:S01]  /*07d0*/  MUFU.EX2 R31, R31 ;  /* 0x0000001f001f7308 */ /* 0x000e620000000800 */
[----:B0-----:R-:W-:-:S10]  /*07e0*/  DMUL R28, R36, R28 ;  /* 0x0000001c241c7228 */ /* 0x001fd40000000000 */
[----:B------:R-:W0:Y:S01]  /*07f0*/  F2F.F32.F64 R29, R28 ;  /* 0x0000001c001d7310 */ /* 0x000e220000301000 */
[----:B-1----:R1:W-:Y:S04]  /*0800*/  STG.E desc[UR4][R6.64], R31 ;  /* 0x0000001f06007986 */ /* 0x0023e8000c101904 */
[----:B------:R-:W-:Y:S04]  /*0810*/  STG.E desc[UR4][R12.64], R4 ;  /* 0x000000040c007986 */ /* 0x000fe8000c101904 */
[----:B0-----:R0:W-:Y:S04]  /*0820*/  STG.E desc[UR4][R14.64], R29 ;  /* 0x0000001d0e007986 */ /* 0x0011e8000c101904 */
[----:B------:R-:W3:Y:S02]  /*0830*/  @P0 LDG.E R36, desc[UR4][R12.64] ;  /* 0x000000040c240981 */ /* 0x000ee4000c1e1900 */
[----:B---3--:R-:W-:-:S05]  /*0840*/  @P0 FMUL.FTZ R37, R36, 0.30000001192092895508 ;  /* 0x3e99999a24250820 */ /* 0x008fca0000410000 */
[----:B------:R-:W-:Y:S04]  /*0850*/  @P0 STG.E desc[UR4][R14.64], R37 ;  /* 0x000000250e000986 */ /* 0x000fe8000c101904 */
[----:B------:R-:W3:Y:S01]  /*0860*/  LDG.E R36, desc[UR4][R6.64] ;  /* 0x0000000406247981 */ /* 0x000ee2000c1e1900 */
[----:B--2---:R-:W-:Y:S01]  /*0870*/  FMUL.FTZ R34, R34, 0.40999999642372131348 ;  /* 0x3ed1eb8522227820 */ /* 0x004fe20000410000 */
[----:B-----5:R-:W-:-:S04]  /*0880*/  FFMA.FTZ R0, R0, R3, R35 ;  /* 0x0000000300007223 */ /* 0x020fc80000010023 */
[----:B------:R-:W-:Y:S01]  /*0890*/  FMUL.FTZ R0, R0, 1154.5999755859375 ;  /* 0x4490533300007820 */ /* 0x000fe20000410000 */
[----:B---3--:R-:W1:Y:S02]  /*08a0*/  MUFU.RCP R36, R36 ;  /* 0x0000002400247308 */ /* 0x008e640000001000 */
[----:B-1----:R-:W-:-:S06]  /*08b0*/  FMUL.FTZ R31, R36, 200 ;  /* 0x43480000241f7820 */ /* 0x002fcc0000410000 */
[----:B------:R-:W1:Y:S02]  /*08c0*/  MUFU.LG2 R31, R31 ;  /* 0x0000001f001f7308 */ /* 0x000e640000000c00 */
[----:B-1----:R-:W-:-:S06]  /*08d0*/  FMUL.FTZ R32, R31, 0.69314718246459960938 ;  /* 0x3f3172181f207820 */ /* 0x002fcc0000410000 */
[----:B------:R-:W0:Y:S02]  /*08e0*/  MUFU.RCP R33, R32 ;  /* 0x0000002000217308 */ /* 0x000e240000001000 */
[----:B0-----:R-:W-:-:S04]  /*08f0*/  FMUL.FTZ R29, R34, R33 ;  /* 0x00000021221d7220 */ /* 0x001fc80000410000 */
[----:B------:R-:W-:-:S06]  /*0900*/  FMUL.FTZ R4, R29, 0.40999999642372131348 ;  /* 0x3ed1eb851d047820 */ /* 0x000fcc0000410000 */
[----:B------:R-:W0:Y:S02]  /*0910*/  MUFU.RCP R4, R4 ;  /* 0x0000000400047308 */ /* 0x000e240000001000 */
[----:B0-----:R-:W-:-:S06]  /*0920*/  FMUL.FTZ R33, R4, 2.9957323074340820312 ;  /* 0x403fba1404217820 */ /* 0x001fcc0000410000 */
[----:B------:R-:W0:Y:S01]  /*0930*/  MUFU.RCP R7, R33 ;  /* 0x0000002100077308 */ /* 0x000e220000001000 */
[----:B------:R-:W-:Y:S04]  /*0940*/  STG.E desc[UR4][R8.64], R29 ;  /* 0x0000001d08007986 */ /* 0x000fe8000c101904 */
[----:B------:R-:W-:Y:S01]  /*0950*/  STG.E desc[UR4][R10.64], R33 ;  /* 0x000000210a007986 */ /* 0x000fe2000c101904 */
[----:B0-----:R-:W-:-:S05]  /*0960*/  FMUL.FTZ R3, R0, R7 ;  /* 0x0000000700037220 */ /* 0x001fca0000410000 */
[----:B------:R0:W-:Y:S04]  /*0970*/  STG.E desc[UR4][R16.64], R3 ;  /* 0x0000000310007986 */ /* 0x0001e8000c101904 */
[----:B------:R-:W2:Y:S04]  /*0980*/  LDG.E R0, desc[UR4][R12.64] ;  /* 0x000000040c007981 */ /* 0x000ea8000c1e1900 */
[----:B------:R-:W3:Y:S01]  /*0990*/  LDG.E R7, desc[UR4][R14.64] ;  /* 0x000000040e077981 */ /* 0x000ee2000c1e1900 */
[----:B--2---:R-:W-:-:S04]  /*09a0*/  FADD.FTZ R0, -R3, R0 ;  /* 0x0000000003007221 */ /* 0x004fc80000010100 */
[----:B---3--:R-:W-:-:S05]  /*09b0*/  FADD.FTZ R7, R0, -R7 ;  /* 0x8000000700077221 */ /* 0x008fca0000010000 */
[----:B------:R1:W-:Y:S04]  /*09c0*/  STG.E desc[UR4][R18.64], R7 ;  /* 0x0000000712007986 */ /* 0x0003e8000c101904 */
[----:B------:R-:W-:Y:S04]  /*09d0*/  STG.E desc[UR4][R20.64], RZ ;  /* 0x000000ff14007986 */ /* 0x000fe8000c101904 */
[----:B------:R-:W2:Y:S04]  /*09e0*/  LDG.E R0, desc[UR4][R12.64] ;  /* 0x000000040c007981 */ /* 0x000ea8000c1e1900 */
[----:B------:R-:W2:Y:S02]  /*09f0*/  LDG.E R31, desc[UR4][R14.64] ;  /* 0x000000040e1f7981 */ /* 0x000ea4000c1e1900 */
[----:B--2---:R-:W-:-:S05]  /*0a00*/  FADD.FTZ R0, R0, -R31 ;  /* 0x8000001f00007221 */ /* 0x004fca0000010000 */
[----:B------:R-:W-:-:S13]  /*0a10*/  FSETP.NEU.FTZ.AND P0, PT, R0, RZ, PT ;  /* 0x000000ff0000720b */ /* 0x000fda0003f1d000 */
[----:B0-----:R-:W2:Y:S01]  /*0a20*/  @P0 LDG.E R3, desc[UR4][R18.64] ;  /* 0x0000000412030981 */ /* 0x001ea2000c1e1900 */
[----:B------:R-:W2:Y:S01]  /*0a30*/  @P0 MUFU.RCP R0, R0 ;  /* 0x0000000000000308 */ /* 0x000ea20000001000 */
[----:B------:R-:W-:Y:S01]  /*0a40*/  FADD.FTZ R2, -R2, 1 ;  /* 0x3f80000002027421 */ /* 0x000fe20000010100 */
[----:B----4-:R-:W-:Y:S01]  /*0a50*/  FMUL.FTZ R5, R5, 110 ;  /* 0x42dc000005057820 */ /* 0x010fe20000410000 */
[----:B------:R-:W-:-:S03]  /*0a60*/  @!P0 MOV R11, 0x3f800000 ;  /* 0x3f800000000b8802 */ /* 0x000fc60000000f00 */
[----:B------:R-:W-:Y:S01]  /*0a70*/  FFMA.FTZ R5, R30, R2, -R5 ;  /* 0x000000021e057223 */ /* 0x000fe20000010805 */
[----:B--2---:R-:W-:-:S05]  /*0a80*/  @P0 FMUL.FTZ R3, R3, R0 ;  /* 0x0000000003030220 */ /* 0x004fca0000410000 */
[----:B------:R-:W-:Y:S04]  /*0a90*/  @P0 STG.E desc[UR4][R20.64], R3 ;  /* 0x0000000314000986 */ /* 0x000fe8000c101904 */
[----:B------:R-:W-:Y:S04]  /*0aa0*/  @!P0 STG.E desc[UR4][R20.64], R11 ;  /* 0x0000000b14008986 */ /* 0x000fe8000c101904 */
[----:B------:R-:W-:Y:S04]  /*0ab0*/  STG.E desc[UR4][R22.64], R5 ;  /* 0x0000000516007986 */ /* 0x000fe8000c101904 */
[----:B------:R-:W1:Y:S02]  /*0ac0*/  LDG.E R2, desc[UR4][R20.64] ;  /* 0x0000000414027981 */ /* 0x000e64000c1e1900 */
[----:B-1----:R-:W-:-:S05]  /*0ad0*/  FMUL.FTZ R7, R5, R2 ;  /* 0x0000000205077220 */ /* 0x002fca0000410000 */
[----:B------:R-:W-:Y:S04]  /*0ae0*/  STG.E desc[UR4][R24.64], R7 ;  /* 0x0000000718007986 */ /* 0x000fe8000c101904 */
[----:B------:R-:W2:Y:S04]  /*0af0*/  LDG.E R0, desc[UR4][R20.64] ;  /* 0x0000000414007981 */ /* 0x000ea8000c1e1900 */
[----:B------:R-:W2:Y:S02]  /*0b00*/  LDG.E R9, desc[UR4][R22.64] ;  /* 0x0000000416097981 */ /* 0x000ea4000c1e1900 */
[----:B--2---:R-:W-:-:S04]  /*0b10*/  FMUL.FTZ R0, R0, R9 ;  /* 0x0000000900007220 */ /* 0x004fc80000410000 */
[----:B------:R-:W-:-:S04]  /*0b20*/  FMUL.FTZ R0, R0, 86.40000152587890625 ;  /* 0x42accccd00007820 */ /* 0x000fc80000410000 */
[----:B------:R-:W-:-:S05]  /*0b30*/  FMUL.FTZ R9, R0, 0.00040816326509229838848 ;  /* 0x39d5febf00097820 */ /* 0x000fca0000410000 */
[----:B------:R-:W-:Y:S01]  /*0b40*/  STG.E desc[UR4][R26.64], R9 ;  /* 0x000000091a007986 */ /* 0x000fe2000c101904 */
[----:B------:R-:W-:Y:S05]  /*0b50*/  EXIT ;  /* 0x000000000000794d */ /* 0x000fea0003800000 */
.L_x_0:
[----:B------:R-:W-:-:S00]  /*0b60*/  BRA `(.L_x_0) ;  /* 0xfffffffc00fc7947 */ /* 0x000fc0000383ffff */
[----:B------:R-:W-:-:S00]  /*0b70*/  NOP ;  /* 0x0000000000007918 */ /* 0x000fc00000000000 */
        /* <DEDUP_REMOVED lines=8> */
.L_x_1:


//--------------------- .nv.shared.reserved.0     --------------------------
	.section	.nv.shared.reserved.0,"aw",@nobits
	.weak		__nv_reservedSMEM_offset_0_alias
	.size		__nv_reservedSMEM_offset_0_alias, 0, 64
	.other		__nv_reservedSMEM_offset_0_alias,@"STO_CUDA_RESERVED_SHARED STV_DEFAULT"
__nv_reservedSMEM_offset_0_alias:
	.zero		0
	.zero		64


//--------------------- .nv.constant0.SEBAL_EnergyBalance_Kernel --------------------------
	.section	.nv.constant0.SEBAL_EnergyBalance_Kernel,"a",@progbits
	.sectionflags	@""
	.align	4
.nv.constant0.SEBAL_EnergyBalance_Kernel:
	.zero		1092


//--------------------- SYMBOLS --------------------------

	.type		.nv.reservedSmem.offset0,@object
	.size		.nv.reservedSmem.offset0,0x4
